.version 3.1
.target sm_20
.global .s32  gi;
.global .s16  gs;

.entry main {
   .reg .u16 a, b;
   .reg .u32 x;

   ld.global.v2.u16  {a, b}, [gs];
   mul.lo.u16        a, a, b;
   st.global.s16     [gs], a;
L1:
   mul.hi.s16        a, a, b;
   st.global.s16     [gs], a;
L2:
   mul.wide.s16      x, a, b;
   st.global.s32     [gi], x;
L6:
   exit;
}


// ===== COMPILED SASS (sm_100) =====

	.target	sm_100

	.elftype	@"ET_EXEC"


//--------------------- .note.nv.tkinfo           --------------------------
	.section	.note.nv.tkinfo,"",@"SHT_NOTE"
	.sectionflags	@"SHF_NOTE_NV_TKINFO"
	.tkinfo
        /*0018*/ 	.word	0x00000002
        /*0030*/ 	.string	""
        /*0030*/ 	.string	"ptxas"
        /*0030*/ 	.string	"Cuda compilation tools, release 13.0, V13.0.88"
        /*0030*/ 	.string	"Build cuda_13.0.r13.0/compiler.36424714_0"
        /*0030*/ 	.string	"-arch sm_100 "



//--------------------- .note.nv.cuinfo           --------------------------
	.section	.note.nv.cuinfo,"",@"SHT_NOTE"
	.sectionflags	@"SHF_NOTE_NV_CUINFO"
        /*0018*/ 	.short	0x0002
        /*001a*/ 	.short	0x0014
        /*001c*/ 	.short	0x0082
	.zero		2


//--------------------- .nv.info                  --------------------------
	.section	.nv.info,"",@"SHT_CUDA_INFO"
	.align	4


	//----- nvinfo : EIATTR_REGCOUNT
	.align		4
        /*0000*/ 	.byte	0x04, 0x2f
        /*0002*/ 	.short	(.L_3 - .L_2)
	.align		4
.L_2:
        /*0004*/ 	.word	index@(main)
        /*0008*/ 	.word	0x0000000c


	//----- nvinfo : EIATTR_FRAME_SIZE
	.align		4
.L_3:
        /*000c*/ 	.byte	0x04, 0x11
        /*000e*/ 	.short	(.L_5 - .L_4)
	.align		4
.L_4:
        /*0010*/ 	.word	index@(main)
        /*0014*/ 	.word	0x00000000


	//----- nvinfo : EIATTR_MIN_STACK_SIZE
	.align		4
.L_5:
        /*0018*/ 	.byte	0x04, 0x12
        /*001a*/ 	.short	(.L_7 - .L_6)
	.align		4
.L_6:
        /*001c*/ 	.word	index@(main)
        /*0020*/ 	.word	0x00000000
.L_7:


//--------------------- .nv.compat                --------------------------
	.section	.nv.compat,"",@"SHT_CUDA_COMPAT_INFO"
	.align	4
        /*0000*/ 	.byte	0x02, 0x09, 0x00, 0x00, 0x02, 0x02, 0x01, 0x00, 0x02, 0x05, 0x05, 0x00, 0x03, 0x07, 0x01, 0x01
        /*0010*/ 	.byte	0x02, 0x03, 0x00, 0x00, 0x02, 0x06, 0x01, 0x00, 0x04, 0x0b, 0x08, 0x00, 0x09, 0x00, 0x00, 0x00
        /*0020*/ 	.byte	0x00, 0x00, 0x00, 0x00


//--------------------- .nv.info.main             --------------------------
	.section	.nv.info.main,"",@"SHT_CUDA_INFO"
	.sectionflags	@""
	.align	4


	//----- nvinfo : EIATTR_CUDA_API_VERSION
	.align		4
        /*0000*/ 	.byte	0x04, 0x37
        /*0002*/ 	.short	(.L_9 - .L_8)
.L_8:
        /*0004*/ 	.word	0x00000082


	//----- nvinfo : EIATTR_SPARSE_MMA_MASK
	.align		4
.L_9:
        /*0008*/ 	.byte	0x03, 0x50
        /*000a*/ 	.short	0x0000


	//----- nvinfo : EIATTR_MAXREG_COUNT
	.align		4
        /*000c*/ 	.byte	0x03, 0x1b
        /*000e*/ 	.short	0x00ff


	//----- nvinfo : EIATTR_MERCURY_ISA_VERSION
	.align		4
        /*0010*/ 	.byte	0x03, 0x5f
        /*0012*/ 	.short	0x0101


	//----- nvinfo : EIATTR_VRC_CTA_INIT_COUNT
	.align		4
        /*0014*/ 	.byte	0x02, 0x4a
	.zero		1
	.zero		1


	//----- nvinfo : EIATTR_EXIT_INSTR_OFFSETS
	.align		4
        /*0018*/ 	.byte	0x04, 0x1c
        /*001a*/ 	.short	(.L_11 - .L_10)


	//   ....[0]....
.L_10:
        /*001c*/ 	.word	0x00000100


	//----- nvinfo : EIATTR_SW_WAR
	.align		4
.L_11:
        /*0020*/ 	.byte	0x04, 0x36
        /*0022*/ 	.short	(.L_13 - .L_12)
.L_12:
        /*0024*/ 	.word	0x00000008
.L_13:


//--------------------- .nv.callgraph             --------------------------
	.section	.nv.callgraph,"",@"SHT_CUDA_CALLGRAPH"
	.align	4
	.sectionentsize	8
	.align		4
        /*0000*/ 	.word	0x00000000
	.align		4
        /*0004*/ 	.word	0xffffffff
	.align		4
        /*0008*/ 	.word	0x00000000
	.align		4
        /*000c*/ 	.word	0xfffffffe
	.align		4
        /*0010*/ 	.word	0x00000000
	.align		4
        /*0014*/ 	.word	0xfffffffd
	.align		4
        /*0018*/ 	.word	0x00000000
	.align		4
        /*001c*/ 	.word	0xfffffffc


//--------------------- .nv.constant4             --------------------------
	.section	.nv.constant4,"a",@progbits
	.align	8
	.align		8
.nv.constant4:
        /*0000*/ 	.dword	gi
	.align		8
        /*0008*/ 	.dword	gs


//--------------------- .text.main                --------------------------
	.section	.text.main,"ax",@progbits
	.align	128
.text.main:
        .type           main,@function
        .size           main,(.L_x_1 - main)
        .other          main,@"STO_CUDA_ENTRY STV_DEFAULT"
main:
[----:B------:R-:W-:Y:S08]  /*0000*/  LDC R1, c[0x0][0x37c] ;  /* 0x0000df00ff017b82 */ /* 0x000ff00000000800 */
[----:B------:R-:W0:Y:S01]  /*0010*/  LDC.64 R2, c[0x4][0x8] ;  /* 0x01000200ff027b82 */ /* 0x000e220000000a00 */
[----:B------:R-:W0:Y:S02]  /*0020*/  LDCU.64 UR4, c[0x0][0x358] ;  /* 0x00006b00ff0477ac */ /* 0x000e240008000a00 */
[----:B0-----:R-:W2:Y:S02]  /*0030*/  LDG.E R6, desc[UR4][R2.64] ;  /* 0x0000000402067981 */ /* 0x001ea4000c1e1900 */
[----:B--2---:R-:W-:-:S02]  /*0040*/  PRMT R0, R6, 0x7732, RZ ;  /* 0x0000773206007816 */ /* 0x004fc400000000ff */
[C---:B------:R-:W-:Y:S02]  /*0050*/  LOP3.LUT R5, R6.reuse, 0xffff, RZ, 0xc0, !PT ;  /* 0x0000ffff06057812 */ /* 0x040fe400078ec0ff */
[----:B------:R-:W-:-:S03]  /*0060*/  PRMT R6, R6, 0xbb32, RZ ;  /* 0x0000bb3206067816 */ /* 0x000fc600000000ff */
[----:B------:R-:W-:Y:S02]  /*0070*/  IMAD R0, R0, R5, RZ ;  /* 0x0000000500007224 */ /* 0x000fe400078e02ff */
[----:B------:R-:W0:Y:S03]  /*0080*/  LDC.64 R4, c[0x4][RZ] ;  /* 0x01000000ff047b82 */ /* 0x000e260000000a00 */
[----:B------:R-:W-:Y:S01]  /*0090*/  PRMT R7, R0, 0x9910, RZ ;  /* 0x0000991000077816 */ /* 0x000fe200000000ff */
[----:B------:R-:W-:-:S04]  /*00a0*/  IMAD.MOV.U32 R0, RZ, RZ, R6 ;  /* 0x000000ffff007224 */ /* 0x000fc800078e0006 */
[----:B------:R-:W-:-:S05]  /*00b0*/  IMAD R7, R0, R7, RZ ;  /* 0x0000000700077224 */ /* 0x000fca00078e02ff */
[----:B------:R-:W-:-:S05]  /*00c0*/  SHF.R.S32.HI R7, RZ, 0x10, R7 ;  /* 0x00000010ff077819 */ /* 0x000fca0000011407 */
[----:B------:R-:W-:Y:S01]  /*00d0*/  IMAD R9, R7, R0, RZ ;  /* 0x0000000007097224 */ /* 0x000fe200078e02ff */
[----:B------:R-:W-:Y:S04]  /*00e0*/  STG.E.S16 desc[UR4][R2.64], R7 ;  /* 0x0000000702007986 */ /* 0x000fe8000c101704 */
[----:B0-----:R-:W-:Y:S01]  /*00f0*/  STG.E desc[UR4][R4.64], R9 ;  /* 0x0000000904007986 */ /* 0x001fe2000c101904 */
[----:B------:R-:W-:Y:S05]  /*0100*/  EXIT ;  /* 0x000000000000794d */ /* 0x000fea0003800000 */
.L_x_0:
[----:B------:R-:W-:-:S00]  /*0110*/  BRA `(.L_x_0) ;  /* 0xfffffffc00fc7947 */ /* 0x000fc0000383ffff */
[----:B------:R-:W-:-:S00]  /*0120*/  NOP ;  /* 0x0000000000007918 */ /* 0x000fc00000000000 */
        /* <DEDUP_REMOVED lines=13> */
.L_x_1:


//--------------------- .nv.shared.reserved.0     --------------------------
	.section	.nv.shared.reserved.0,"aw",@nobits
	.weak		__nv_reservedSMEM_offset_0_alias
	.size		__nv_reservedSMEM_offset_0_alias, 0, 64
	.other		__nv_reservedSMEM_offset_0_alias,@"STO_CUDA_RESERVED_SHARED STV_DEFAULT"
__nv_reservedSMEM_offset_0_alias:
	.zero		0
	.zero		64


//--------------------- .nv.global                --------------------------
	.section	.nv.global,"aw",@nobits
	.align	4
.nv.global:
	.type		gi,@object
	.size		gi,(gs - gi)
gi:
	.zero		4
	.type		gs,@object
	.size		gs,(.L_1 - gs)
gs:
	.zero		2
.L_1:


//--------------------- .nv.constant0.main        --------------------------
	.section	.nv.constant0.main,"a",@progbits
	.sectionflags	@""
	.align	4
.nv.constant0.main:
	.zero		896


//--------------------- SYMBOLS --------------------------

	.type		.nv.reservedSmem.offset0,@object
	.size		.nv.reservedSmem.offset0,0x4
